//
// Generated by NVIDIA NVVM Compiler
//
// Compiler Build ID: CL-36424714
// Cuda compilation tools, release 13.0, V13.0.88
// Based on NVVM 20.0.0
//

.version 9.0
.target sm_100
.address_size 64

	// .globl	_Z16calculateSuccessPiS_S_S_S_S_S_S_S_S_i

.visible .entry _Z16calculateSuccessPiS_S_S_S_S_S_S_S_S_i(
	.param .u64 .ptr .align 1 _Z16calculateSuccessPiS_S_S_S_S_S_S_S_S_i_param_0,
	.param .u64 .ptr .align 1 _Z16calculateSuccessPiS_S_S_S_S_S_S_S_S_i_param_1,
	.param .u64 .ptr .align 1 _Z16calculateSuccessPiS_S_S_S_S_S_S_S_S_i_param_2,
	.param .u64 .ptr .align 1 _Z16calculateSuccessPiS_S_S_S_S_S_S_S_S_i_param_3,
	.param .u64 .ptr .align 1 _Z16calculateSuccessPiS_S_S_S_S_S_S_S_S_i_param_4,
	.param .u64 .ptr .align 1 _Z16calculateSuccessPiS_S_S_S_S_S_S_S_S_i_param_5,
	.param .u64 .ptr .align 1 _Z16calculateSuccessPiS_S_S_S_S_S_S_S_S_i_param_6,
	.param .u64 .ptr .align 1 _Z16calculateSuccessPiS_S_S_S_S_S_S_S_S_i_param_7,
	.param .u64 .ptr .align 1 _Z16calculateSuccessPiS_S_S_S_S_S_S_S_S_i_param_8,
	.param .u64 .ptr .align 1 _Z16calculateSuccessPiS_S_S_S_S_S_S_S_S_i_param_9,
	.param .u32 _Z16calculateSuccessPiS_S_S_S_S_S_S_S_S_i_param_10
)
{
	.local .align 16 .b8 	__local_depot0[2880];
	.reg .b64 	%SP;
	.reg .b64 	%SPL;
	.reg .pred 	%p<15>;
	.reg .b32 	%r<56>;
	.reg .b64 	%rd<38>;

	mov.u64 	%SPL, __local_depot0;
	ld.param.u64 	%rd10, [_Z16calculateSuccessPiS_S_S_S_S_S_S_S_S_i_param_2];
	ld.param.u64 	%rd11, [_Z16calculateSuccessPiS_S_S_S_S_S_S_S_S_i_param_3];
	ld.param.u64 	%rd12, [_Z16calculateSuccessPiS_S_S_S_S_S_S_S_S_i_param_4];
	ld.param.u64 	%rd13, [_Z16calculateSuccessPiS_S_S_S_S_S_S_S_S_i_param_5];
	ld.param.u64 	%rd14, [_Z16calculateSuccessPiS_S_S_S_S_S_S_S_S_i_param_6];
	ld.param.u64 	%rd15, [_Z16calculateSuccessPiS_S_S_S_S_S_S_S_S_i_param_7];
	ld.param.u64 	%rd16, [_Z16calculateSuccessPiS_S_S_S_S_S_S_S_S_i_param_8];
	ld.param.u64 	%rd17, [_Z16calculateSuccessPiS_S_S_S_S_S_S_S_S_i_param_9];
	ld.param.u32 	%r31, [_Z16calculateSuccessPiS_S_S_S_S_S_S_S_S_i_param_10];
	add.u64 	%rd1, %SPL, 0;
	mov.u32 	%r32, %tid.x;
	mov.u32 	%r33, %ntid.x;
	mov.u32 	%r34, %ctaid.x;
	mad.lo.s32 	%r1, %r33, %r34, %r32;
	setp.ge.s32 	%p1, %r1, %r31;
	@%p1 bra 	$L__BB0_17;
	cvta.to.global.u64 	%rd19, %rd17;
	mul.wide.s32 	%rd20, %r1, 4;
	add.s64 	%rd21, %rd19, %rd20;
	ld.global.u32 	%r2, [%rd21];
	setp.lt.s32 	%p2, %r2, 1;
	@%p2 bra 	$L__BB0_6;
	mul.lo.s32 	%r3, %r2, 24;
	and.b32  	%r4, %r3, 2147483632;
	mov.b32 	%r48, 0;
$L__BB0_3:
	.pragma "nounroll";
	mul.wide.u32 	%rd22, %r48, 4;
	add.s64 	%rd2, %rd1, %rd22;
	mov.b32 	%r36, 0;
	st.local.v4.u32 	[%rd2], {%r36, %r36, %r36, %r36};
	st.local.v4.u32 	[%rd2+16], {%r36, %r36, %r36, %r36};
	st.local.v4.u32 	[%rd2+32], {%r36, %r36, %r36, %r36};
	st.local.v4.u32 	[%rd2+48], {%r36, %r36, %r36, %r36};
	add.s32 	%r48, %r48, 16;
	setp.ne.s32 	%p3, %r48, %r4;
	@%p3 bra 	$L__BB0_3;
	and.b32  	%r37, %r3, 8;
	setp.eq.s32 	%p4, %r37, 0;
	@%p4 bra 	$L__BB0_6;
	mov.b32 	%r38, 0;
	st.local.v4.u32 	[%rd2+64], {%r38, %r38, %r38, %r38};
	st.local.v4.u32 	[%rd2+80], {%r38, %r38, %r38, %r38};
$L__BB0_6:
	cvta.to.global.u64 	%rd23, %rd15;
	add.s64 	%rd3, %rd23, %rd20;
	ld.global.u32 	%r50, [%rd3];
	ld.global.u32 	%r55, [%rd3+4];
	setp.ge.s32 	%p5, %r50, %r55;
	@%p5 bra 	$L__BB0_17;
	cvta.to.global.u64 	%rd25, %rd13;
	add.s64 	%rd4, %rd25, %rd20;
	cvta.to.global.u64 	%rd27, %rd16;
	add.s64 	%rd5, %rd27, %rd20;
	cvta.to.global.u64 	%rd6, %rd10;
	cvta.to.global.u64 	%rd7, %rd11;
	cvta.to.global.u64 	%rd8, %rd12;
	cvta.to.global.u64 	%rd9, %rd14;
$L__BB0_8:
	mul.wide.s32 	%rd28, %r50, 4;
	add.s64 	%rd29, %rd6, %rd28;
	ld.global.u32 	%r11, [%rd29];
	mul.lo.s32 	%r12, %r11, 24;
	add.s64 	%rd30, %rd7, %rd28;
	ld.global.u32 	%r13, [%rd30];
	add.s32 	%r53, %r13, %r12;
	add.s32 	%r54, %r53, -1;
	add.s64 	%rd31, %rd8, %rd28;
	ld.global.u32 	%r15, [%rd31];
	add.s32 	%r16, %r54, %r15;
	setp.lt.s32 	%p6, %r15, 1;
	mov.u32 	%r52, %r54;
	@%p6 bra 	$L__BB0_12;
	ld.global.u32 	%r40, [%rd4];
	add.s32 	%r41, %r11, %r40;
	mul.wide.s32 	%rd32, %r41, 4;
	add.s64 	%rd33, %rd9, %rd32;
	ld.global.u32 	%r17, [%rd33];
	add.s32 	%r18, %r12, 24;
	add.s32 	%r42, %r13, %r12;
	max.s32 	%r19, %r16, %r42;
	mov.u32 	%r51, %r54;
$L__BB0_10:
	setp.gt.s32 	%p7, %r16, %r18;
	mul.wide.s32 	%rd34, %r51, 4;
	add.s64 	%rd35, %rd1, %rd34;
	ld.local.u32 	%r43, [%rd35];
	setp.ge.s32 	%p8, %r43, %r17;
	or.pred  	%p9, %p8, %p7;
	mov.u32 	%r52, %r51;
	@%p9 bra 	$L__BB0_12;
	add.s32 	%r51, %r51, 1;
	setp.lt.s32 	%p10, %r51, %r16;
	mov.u32 	%r52, %r19;
	@%p10 bra 	$L__BB0_10;
$L__BB0_12:
	setp.ne.s32 	%p11, %r52, %r16;
	@%p11 bra 	$L__BB0_16;
	setp.lt.s32 	%p12, %r15, 1;
	@%p12 bra 	$L__BB0_15;
$L__BB0_14:
	mul.wide.s32 	%rd36, %r54, 4;
	add.s64 	%rd37, %rd1, %rd36;
	ld.local.u32 	%r44, [%rd37];
	add.s32 	%r45, %r44, 1;
	st.local.u32 	[%rd37], %r45;
	add.s32 	%r54, %r54, 1;
	add.s32 	%r27, %r53, 1;
	setp.lt.s32 	%p13, %r53, %r16;
	mov.u32 	%r53, %r27;
	@%p13 bra 	$L__BB0_14;
$L__BB0_15:
	ld.global.u32 	%r46, [%rd5];
	add.s32 	%r47, %r46, 1;
	st.global.u32 	[%rd5], %r47;
	ld.global.u32 	%r55, [%rd3+4];
$L__BB0_16:
	add.s32 	%r50, %r50, 1;
	setp.lt.s32 	%p14, %r50, %r55;
	@%p14 bra 	$L__BB0_8;
$L__BB0_17:
	ret;

}


// ===== COMPILED SASS (sm_100) =====

	.target	sm_100

	.elftype	@"ET_EXEC"


//--------------------- .note.nv.tkinfo           --------------------------
	.section	.note.nv.tkinfo,"",@"SHT_NOTE"
	.sectionflags	@"SHF_NOTE_NV_TKINFO"
	.tkinfo
        /*0018*/ 	.word	0x00000002
        /*0030*/ 	.string	""
        /*0030*/ 	.string	"ptxas"
        /*0030*/ 	.string	"Cuda compilation tools, release 13.0, V13.0.88"
        /*0030*/ 	.string	"Build cuda_13.0.r13.0/compiler.36424714_0"
        /*0030*/ 	.string	"-arch sm_100 -m 64 "



//--------------------- .note.nv.cuinfo           --------------------------
	.section	.note.nv.cuinfo,"",@"SHT_NOTE"
	.sectionflags	@"SHF_NOTE_NV_CUINFO"
        /*0018*/ 	.short	0x0002
        /*001a*/ 	.short	0x0064
        /*001c*/ 	.short	0x0082
	.zero		2


//--------------------- .nv.info                  --------------------------
	.section	.nv.info,"",@"SHT_CUDA_INFO"
	.align	4


	//----- nvinfo : EIATTR_REGCOUNT
	.align		4
        /*0000*/ 	.byte	0x04, 0x2f
        /*0002*/ 	.short	(.L_1 - .L_0)
	.align		4
.L_0:
        /*0004*/ 	.word	index@(_Z16calculateSuccessPiS_S_S_S_S_S_S_S_S_i)
        /*0008*/ 	.word	0x00000016


	//----- nvinfo : EIATTR_FRAME_SIZE
	.align		4
.L_1:
        /*000c*/ 	.byte	0x04, 0x11
        /*000e*/ 	.short	(.L_3 - .L_2)
	.align		4
.L_2:
        /*0010*/ 	.word	index@(_Z16calculateSuccessPiS_S_S_S_S_S_S_S_S_i)
        /*0014*/ 	.word	0x00000b40


	//----- nvinfo : EIATTR_MIN_STACK_SIZE
	.align		4
.L_3:
        /*0018*/ 	.byte	0x04, 0x12
        /*001a*/ 	.short	(.L_5 - .L_4)
	.align		4
.L_4:
        /*001c*/ 	.word	index@(_Z16calculateSuccessPiS_S_S_S_S_S_S_S_S_i)
        /*0020*/ 	.word	0x00000b40
.L_5:


//--------------------- .nv.compat                --------------------------
	.section	.nv.compat,"",@"SHT_CUDA_COMPAT_INFO"
	.align	4
        /*0000*/ 	.byte	0x02, 0x09, 0x00, 0x00, 0x02, 0x02, 0x01, 0x00, 0x02, 0x05, 0x05, 0x00, 0x03, 0x07, 0x01, 0x01
        /*0010*/ 	.byte	0x02, 0x03, 0x00, 0x00, 0x02, 0x06, 0x01, 0x00, 0x04, 0x0b, 0x08, 0x00, 0x09, 0x00, 0x00, 0x00
        /*0020*/ 	.byte	0x00, 0x00, 0x00, 0x00


//--------------------- .nv.info._Z16calculateSuccessPiS_S_S_S_S_S_S_S_S_i --------------------------
	.section	.nv.info._Z16calculateSuccessPiS_S_S_S_S_S_S_S_S_i,"",@"SHT_CUDA_INFO"
	.sectionflags	@""
	.align	4


	//----- nvinfo : EIATTR_CUDA_API_VERSION
	.align		4
        /*0000*/ 	.byte	0x04, 0x37
        /*0002*/ 	.short	(.L_7 - .L_6)
.L_6:
        /*0004*/ 	.word	0x00000082


	//----- nvinfo : EIATTR_KPARAM_INFO
	.align		4
.L_7:
        /*0008*/ 	.byte	0x04, 0x17
        /*000a*/ 	.short	(.L_9 - .L_8)
.L_8:
        /*000c*/ 	.word	0x00000000
        /*0010*/ 	.short	0x000a
        /*0012*/ 	.short	0x0050
        /*0014*/ 	.byte	0x00, 0xf0, 0x11, 0x00


	//----- nvinfo : EIATTR_KPARAM_INFO
	.align		4
.L_9:
        /*0018*/ 	.byte	0x04, 0x17
        /*001a*/ 	.short	(.L_11 - .L_10)
.L_10:
        /*001c*/ 	.word	0x00000000
        /*0020*/ 	.short	0x0009
        /*0022*/ 	.short	0x0048
        /*0024*/ 	.byte	0x00, 0xf5, 0x21, 0x00


	//----- nvinfo : EIATTR_KPARAM_INFO
	.align		4
.L_11:
        /*0028*/ 	.byte	0x04, 0x17
        /*002a*/ 	.short	(.L_13 - .L_12)
.L_12:
        /*002c*/ 	.word	0x00000000
        /*0030*/ 	.short	0x0008
        /*0032*/ 	.short	0x0040
        /*0034*/ 	.byte	0x00, 0xf5, 0x21, 0x00


	//----- nvinfo : EIATTR_KPARAM_INFO
	.align		4
.L_13:
        /*0038*/ 	.byte	0x04, 0x17
        /*003a*/ 	.short	(.L_15 - .L_14)
.L_14:
        /*003c*/ 	.word	0x00000000
        /*0040*/ 	.short	0x0007
        /*0042*/ 	.short	0x0038
        /*0044*/ 	.byte	0x00, 0xf5, 0x21, 0x00


	//----- nvinfo : EIATTR_KPARAM_INFO
	.align		4
.L_15:
        /*0048*/ 	.byte	0x04, 0x17
        /*004a*/ 	.short	(.L_17 - .L_16)
.L_16:
        /*004c*/ 	.word	0x00000000
        /*0050*/ 	.short	0x0006
        /*0052*/ 	.short	0x0030
        /*0054*/ 	.byte	0x00, 0xf5, 0x21, 0x00


	//----- nvinfo : EIATTR_KPARAM_INFO
	.align		4
.L_17:
        /*0058*/ 	.byte	0x04, 0x17
        /*005a*/ 	.short	(.L_19 - .L_18)
.L_18:
        /*005c*/ 	.word	0x00000000
        /*0060*/ 	.short	0x0005
        /*0062*/ 	.short	0x0028
        /*0064*/ 	.byte	0x00, 0xf5, 0x21, 0x00


	//----- nvinfo : EIATTR_KPARAM_INFO
	.align		4
.L_19:
        /*0068*/ 	.byte	0x04, 0x17
        /*006a*/ 	.short	(.L_21 - .L_20)
.L_20:
        /*006c*/ 	.word	0x00000000
        /*0070*/ 	.short	0x0004
        /*0072*/ 	.short	0x0020
        /*0074*/ 	.byte	0x00, 0xf5, 0x21, 0x00


	//----- nvinfo : EIATTR_KPARAM_INFO
	.align		4
.L_21:
        /*0078*/ 	.byte	0x04, 0x17
        /*007a*/ 	.short	(.L_23 - .L_22)
.L_22:
        /*007c*/ 	.word	0x00000000
        /*0080*/ 	.short	0x0003
        /*0082*/ 	.short	0x0018
        /*0084*/ 	.byte	0x00, 0xf5, 0x21, 0x00


	//----- nvinfo : EIATTR_KPARAM_INFO
	.align		4
.L_23:
        /*0088*/ 	.byte	0x04, 0x17
        /*008a*/ 	.short	(.L_25 - .L_24)
.L_24:
        /*008c*/ 	.word	0x00000000
        /*0090*/ 	.short	0x0002
        /*0092*/ 	.short	0x0010
        /*0094*/ 	.byte	0x00, 0xf5, 0x21, 0x00


	//----- nvinfo : EIATTR_KPARAM_INFO
	.align		4
.L_25:
        /*0098*/ 	.byte	0x04, 0x17
        /*009a*/ 	.short	(.L_27 - .L_26)
.L_26:
        /*009c*/ 	.word	0x00000000
        /*00a0*/ 	.short	0x0001
        /*00a2*/ 	.short	0x0008
        /*00a4*/ 	.byte	0x00, 0xf5, 0x21, 0x00


	//----- nvinfo : EIATTR_KPARAM_INFO
	.align		4
.L_27:
        /*00a8*/ 	.byte	0x04, 0x17
        /*00aa*/ 	.short	(.L_29 - .L_28)
.L_28:
        /*00ac*/ 	.word	0x00000000
        /*00b0*/ 	.short	0x0000
        /*00b2*/ 	.short	0x0000
        /*00b4*/ 	.byte	0x00, 0xf5, 0x21, 0x00


	//----- nvinfo : EIATTR_SPARSE_MMA_MASK
	.align		4
.L_29:
        /*00b8*/ 	.byte	0x03, 0x50
        /*00ba*/ 	.short	0x0000


	//----- nvinfo : EIATTR_MAXREG_COUNT
	.align		4
        /*00bc*/ 	.byte	0x03, 0x1b
        /*00be*/ 	.short	0x00ff


	//----- nvinfo : EIATTR_MERCURY_ISA_VERSION
	.align		4
        /*00c0*/ 	.byte	0x03, 0x5f
        /*00c2*/ 	.short	0x0101


	//----- nvinfo : EIATTR_VRC_CTA_INIT_COUNT
	.align		4
        /*00c4*/ 	.byte	0x02, 0x4a
	.zero		1
	.zero		1


	//----- nvinfo : EIATTR_EXIT_INSTR_OFFSETS
	.align		4
        /*00c8*/ 	.byte	0x04, 0x1c
        /*00ca*/ 	.short	(.L_31 - .L_30)


	//   ....[0]....
.L_30:
        /*00cc*/ 	.word	0x00000080


	//   ....[1]....
        /*00d0*/ 	.word	0x00000260


	//   ....[2]....
        /*00d4*/ 	.word	0x00000660


	//----- nvinfo : EIATTR_CRS_STACK_SIZE
	.align		4
.L_31:
        /*00d8*/ 	.byte	0x04, 0x1e
        /*00da*/ 	.short	(.L_33 - .L_32)
.L_32:
        /*00dc*/ 	.word	0x00000000


	//----- nvinfo : EIATTR_CBANK_PARAM_SIZE
	.align		4
.L_33:
        /*00e0*/ 	.byte	0x03, 0x19
        /*00e2*/ 	.short	0x0054


	//----- nvinfo : EIATTR_PARAM_CBANK
	.align		4
        /*00e4*/ 	.byte	0x04, 0x0a
        /*00e6*/ 	.short	(.L_35 - .L_34)
	.align		4
.L_34:
        /*00e8*/ 	.word	index@(.nv.constant0._Z16calculateSuccessPiS_S_S_S_S_S_S_S_S_i)
        /*00ec*/ 	.short	0x0380
        /*00ee*/ 	.short	0x0054


	//----- nvinfo : EIATTR_SW_WAR
	.align		4
.L_35:
        /*00f0*/ 	.byte	0x04, 0x36
        /*00f2*/ 	.short	(.L_37 - .L_36)
.L_36:
        /*00f4*/ 	.word	0x00000008
.L_37:


//--------------------- .nv.callgraph             --------------------------
	.section	.nv.callgraph,"",@"SHT_CUDA_CALLGRAPH"
	.align	4
	.sectionentsize	8
	.align		4
        /*0000*/ 	.word	0x00000000
	.align		4
        /*0004*/ 	.word	0xffffffff
	.align		4
        /*0008*/ 	.word	0x00000000
	.align		4
        /*000c*/ 	.word	0xfffffffe
	.align		4
        /*0010*/ 	.word	0x00000000
	.align		4
        /*0014*/ 	.word	0xfffffffd
	.align		4
        /*0018*/ 	.word	0x00000000
	.align		4
        /*001c*/ 	.word	0xfffffffc


//--------------------- .text._Z16calculateSuccessPiS_S_S_S_S_S_S_S_S_i --------------------------
	.section	.text._Z16calculateSuccessPiS_S_S_S_S_S_S_S_S_i,"ax",@progbits
	.align	128
        .global         _Z16calculateSuccessPiS_S_S_S_S_S_S_S_S_i
        .type           _Z16calculateSuccessPiS_S_S_S_S_S_S_S_S_i,@function
        .size           _Z16calculateSuccessPiS_S_S_S_S_S_S_S_S_i,(.L_x_13 - _Z16calculateSuccessPiS_S_S_S_S_S_S_S_S_i)
        .other          _Z16calculateSuccessPiS_S_S_S_S_S_S_S_S_i,@"STO_CUDA_ENTRY STV_DEFAULT"
_Z16calculateSuccessPiS_S_S_S_S_S_S_S_S_i:
.text._Z16calculateSuccessPiS_S_S_S_S_S_S_S_S_i:
[----:B------:R-:W0:Y:S01]  /*0000*/  LDC R1, c[0x0][0x37c] ;  /* 0x0000df00ff017b82 */ /* 0x000e220000000800 */
[----:B------:R-:W1:Y:S01]  /*0010*/  S2R R9, SR_TID.X ;  /* 0x0000000000097919 */ /* 0x000e620000002100 */
[----:B------:R-:W1:Y:S01]  /*0020*/  LDCU UR4, c[0x0][0x360] ;  /* 0x00006c00ff0477ac */ /* 0x000e620008000800 */
[----:B0-----:R-:W-:Y:S01]  /*0030*/  VIADD R1, R1, 0xfffff4c0 ;  /* 0xfffff4c001017836 */ /* 0x001fe20000000000 */
[----:B------:R-:W1:Y:S01]  /*0040*/  S2R R0, SR_CTAID.X ;  /* 0x0000000000007919 */ /* 0x000e620000002500 */
[----:B------:R-:W0:Y:S01]  /*0050*/  LDCU UR5, c[0x0][0x3d0] ;  /* 0x00007a00ff0577ac */ /* 0x000e220008000800 */
[----:B-1----:R-:W-:-:S05]  /*0060*/  IMAD R9, R0, UR4, R9 ;  /* 0x0000000400097c24 */ /* 0x002fca000f8e0209 */
[----:B0-----:R-:W-:-:S13]  /*0070*/  ISETP.GE.AND P0, PT, R9, UR5, PT ;  /* 0x0000000509007c0c */ /* 0x001fda000bf06270 */
[----:B------:R-:W-:Y:S05]  /*0080*/  @P0 EXIT ;  /* 0x000000000000094d */ /* 0x000fea0003800000 */
[----:B------:R-:W0:Y:S01]  /*0090*/  LDC.64 R2, c[0x0][0x3c8] ;  /* 0x0000f200ff027b82 */ /* 0x000e220000000a00 */
[----:B------:R-:W1:Y:S01]  /*00a0*/  LDCU.64 UR4, c[0x0][0x358] ;  /* 0x00006b00ff0477ac */ /* 0x000e620008000a00 */
[----:B0-----:R-:W-:-:S06]  /*00b0*/  IMAD.WIDE R2, R9, 0x4, R2 ;  /* 0x0000000409027825 */ /* 0x001fcc00078e0202 */
[----:B-1----:R-:W2:Y:S01]  /*00c0*/  LDG.E R2, desc[UR4][R2.64] ;  /* 0x0000000402027981 */ /* 0x002ea2000c1e1900 */
[----:B------:R-:W-:Y:S01]  /*00d0*/  BSSY.RECONVERGENT B0, `(.L_x_0) ;  /* 0x0000013000007945 */ /* 0x000fe20003800200 */
[----:B--2---:R-:W-:-:S13]  /*00e0*/  ISETP.GE.AND P0, PT, R2, 0x1, PT ;  /* 0x000000010200780c */ /* 0x004fda0003f06270 */
[----:B------:R-:W-:Y:S05]  /*00f0*/  @!P0 BRA `(.L_x_1) ;  /* 0x0000000000408947 */ /* 0x000fea0003800000 */
[----:B------:R-:W-:Y:S01]  /*0100*/  IMAD R2, R2, 0x18, RZ ;  /* 0x0000001802027824 */ /* 0x000fe200078e02ff */
[----:B------:R-:W-:Y:S01]  /*0110*/  BSSY.RECONVERGENT B1, `(.L_x_2) ;  /* 0x000000b000017945 */ /* 0x000fe20003800200 */
[----:B------:R-:W-:-:S03]  /*0120*/  IMAD.MOV.U32 R3, RZ, RZ, RZ ;  /* 0x000000ffff037224 */ /* 0x000fc600078e00ff */
[----:B------:R-:W-:-:S07]  /*0130*/  LOP3.LUT R0, R2, 0x7ffffff0, RZ, 0xc0, !PT ;  /* 0x7ffffff002007812 */ /* 0x000fce00078ec0ff */
.L_x_3:
[C---:B0-----:R-:W-:Y:S01]  /*0140*/  LEA R4, R3.reuse, R1, 0x2 ;  /* 0x0000000103047211 */ /* 0x041fe200078e10ff */
[----:B------:R-:W-:-:S04]  /*0150*/  VIADD R3, R3, 0x10 ;  /* 0x0000001003037836 */ /* 0x000fc80000000000 */
[----:B------:R0:W-:Y:S01]  /*0160*/  STL.128 [R4], RZ ;  /* 0x000000ff04007387 */ /* 0x0001e20000100c00 */
[----:B------:R-:W-:-:S03]  /*0170*/  ISETP.NE.AND P0, PT, R3, R0, PT ;  /* 0x000000000300720c */ /* 0x000fc60003f05270 */
[----:B------:R0:W-:Y:S04]  /*0180*/  STL.128 [R4+0x10], RZ ;  /* 0x000010ff04007387 */ /* 0x0001e80000100c00 */
[----:B------:R0:W-:Y:S04]  /*0190*/  STL.128 [R4+0x20], RZ ;  /* 0x000020ff04007387 */ /* 0x0001e80000100c00 */
[----:B------:R0:W-:Y:S02]  /*01a0*/  STL.128 [R4+0x30], RZ ;  /* 0x000030ff04007387 */ /* 0x0001e40000100c00 */
[----:B------:R-:W-:Y:S05]  /*01b0*/  @P0 BRA `(.L_x_3) ;  /* 0xfffffffc00e00947 */ /* 0x000fea000383ffff */
[----:B------:R-:W-:Y:S05]  /*01c0*/  BSYNC.RECONVERGENT B1 ;  /* 0x0000000000017941 */ /* 0x000fea0003800200 */
.L_x_2:
[----:B------:R-:W-:-:S13]  /*01d0*/  LOP3.LUT P0, RZ, R2, 0x8, RZ, 0xc0, !PT ;  /* 0x0000000802ff7812 */ /* 0x000fda000780c0ff */
[----:B------:R1:W-:Y:S04]  /*01e0*/  @P0 STL.128 [R4+0x40], RZ ;  /* 0x000040ff04000387 */ /* 0x0003e80000100c00 */
[----:B------:R1:W-:Y:S02]  /*01f0*/  @P0 STL.128 [R4+0x50], RZ ;  /* 0x000050ff04000387 */ /* 0x0003e40000100c00 */
.L_x_1:
[----:B------:R-:W-:Y:S05]  /*0200*/  BSYNC.RECONVERGENT B0 ;  /* 0x0000000000007941 */ /* 0x000fea0003800200 */
.L_x_0:
[----:B------:R-:W2:Y:S02]  /*0210*/  LDC.64 R2, c[0x0][0x3b8] ;  /* 0x0000ee00ff027b82 */ /* 0x000ea40000000a00 */
[----:B--2---:R-:W-:-:S05]  /*0220*/  IMAD.WIDE R2, R9, 0x4, R2 ;  /* 0x0000000409027825 */ /* 0x004fca00078e0202 */
[----:B------:R-:W2:Y:S04]  /*0230*/  LDG.E R0, desc[UR4][R2.64] ;  /* 0x0000000402007981 */ /* 0x000ea8000c1e1900 */
[----:B------:R-:W2:Y:S02]  /*0240*/  LDG.E R11, desc[UR4][R2.64+0x4] ;  /* 0x00000404020b7981 */ /* 0x000ea4000c1e1900 */
[----:B--2---:R-:W-:-:S13]  /*0250*/  ISETP.GE.AND P0, PT, R0, R11, PT ;  /* 0x0000000b0000720c */ /* 0x004fda0003f06270 */
[----:B------:R-:W-:Y:S05]  /*0260*/  @P0 EXIT ;  /* 0x000000000000094d */ /* 0x000fea0003800000 */
[----:B01----:R-:W0:Y:S08]  /*0270*/  LDC.64 R4, c[0x0][0x3a8] ;  /* 0x0000ea00ff047b82 */ /* 0x003e300000000a00 */
[----:B------:R-:W1:Y:S01]  /*0280*/  LDC.64 R6, c[0x0][0x3c0] ;  /* 0x0000f000ff067b82 */ /* 0x000e620000000a00 */
[----:B0-----:R-:W-:-:S04]  /*0290*/  IMAD.WIDE R4, R9, 0x4, R4 ;  /* 0x0000000409047825 */ /* 0x001fc800078e0204 */
[----:B-1----:R-:W-:Y:S01]  /*02a0*/  IMAD.WIDE R6, R9, 0x4, R6 ;  /* 0x0000000409067825 */ /* 0x002fe200078e0206 */
[----:B------:R-:W-:-:S07]  /*02b0*/  MOV R9, R11 ;  /* 0x0000000b00097202 */ /* 0x000fce0000000f00 */
.L_x_11:
[----:B01----:R-:W0:Y:S08]  /*02c0*/  LDC.64 R12, c[0x0][0x3a0] ;  /* 0x0000e800ff0c7b82 */ /* 0x003e300000000a00 */
[----:B------:R-:W1:Y:S08]  /*02d0*/  LDC.64 R16, c[0x0][0x398] ;  /* 0x0000e600ff107b82 */ /* 0x000e700000000a00 */
[----:B------:R-:W2:Y:S01]  /*02e0*/  LDC.64 R14, c[0x0][0x390] ;  /* 0x0000e400ff0e7b82 */ /* 0x000ea20000000a00 */
[----:B0-----:R-:W-:-:S06]  /*02f0*/  IMAD.WIDE R12, R0, 0x4, R12 ;  /* 0x00000004000c7825 */ /* 0x001fcc00078e020c */
[----:B------:R-:W3:Y:S01]  /*0300*/  LDG.E R12, desc[UR4][R12.64] ;  /* 0x000000040c0c7981 */ /* 0x000ee2000c1e1900 */
[----:B-1----:R-:W-:-:S06]  /*0310*/  IMAD.WIDE R16, R0, 0x4, R16 ;  /* 0x0000000400107825 */ /* 0x002fcc00078e0210 */
[----:B------:R-:W4:Y:S01]  /*0320*/  LDG.E R16, desc[UR4][R16.64] ;  /* 0x0000000410107981 */ /* 0x000f22000c1e1900 */
[----:B--2---:R-:W-:-:S05]  /*0330*/  IMAD.WIDE R14, R0, 0x4, R14 ;  /* 0x00000004000e7825 */ /* 0x004fca00078e020e */
[----:B------:R-:W4:Y:S01]  /*0340*/  LDG.E R18, desc[UR4][R14.64] ;  /* 0x000000040e127981 */ /* 0x000f22000c1e1900 */
[----:B------:R-:W-:Y:S01]  /*0350*/  BSSY.RECONVERGENT B0, `(.L_x_4) ;  /* 0x0000019000007945 */ /* 0x000fe20003800200 */
[----:B---3--:R-:W-:Y:S01]  /*0360*/  ISETP.GE.AND P0, PT, R12, 0x1, PT ;  /* 0x000000010c00780c */ /* 0x008fe20003f06270 */
[----:B----4-:R-:W-:-:S04]  /*0370*/  IMAD R11, R18, 0x18, R16 ;  /* 0x00000018120b7824 */ /* 0x010fc800078e0210 */
[----:B------:R-:W-:-:S04]  /*0380*/  VIADD R19, R11, 0xffffffff ;  /* 0xffffffff0b137836 */ /* 0x000fc80000000000 */
[----:B------:R-:W-:Y:S01]  /*0390*/  IMAD.IADD R10, R19, 0x1, R12 ;  /* 0x00000001130a7824 */ /* 0x000fe200078e020c */
[----:B------:R-:W-:-:S03]  /*03a0*/  MOV R8, R19 ;  /* 0x0000001300087202 */ /* 0x000fc60000000f00 */
[----:B------:R-:W-:Y:S05]  /*03b0*/  @!P0 BRA `(.L_x_5) ;  /* 0x0000000000488947 */ /* 0x000fea0003800000 */
[----:B------:R-:W2:Y:S01]  /*03c0*/  LDG.E R13, desc[UR4][R4.64] ;  /* 0x00000004040d7981 */ /* 0x000ea2000c1e1900 */
[----:B------:R-:W0:Y:S01]  /*03d0*/  LDC.64 R14, c[0x0][0x3b0] ;  /* 0x0000ec00ff0e7b82 */ /* 0x000e220000000a00 */
[----:B--2---:R-:W-:-:S05]  /*03e0*/  IADD3 R13, PT, PT, R18, R13, RZ ;  /* 0x0000000d120d7210 */ /* 0x004fca0007ffe0ff */
[----:B0-----:R-:W-:-:S06]  /*03f0*/  IMAD.WIDE R14, R13, 0x4, R14 ;  /* 0x000000040d0e7825 */ /* 0x001fcc00078e020e */
[----:B------:R0:W5:Y:S01]  /*0400*/  LDG.E R14, desc[UR4][R14.64] ;  /* 0x000000040e0e7981 */ /* 0x000162000c1e1900 */
[----:B------:R-:W-:Y:S01]  /*0410*/  IMAD R13, R18, 0x18, RZ ;  /* 0x00000018120d7824 */ /* 0x000fe200078e02ff */
[----:B------:R-:W-:Y:S02]  /*0420*/  VIMNMX R16, PT, PT, R11, R10, !PT ;  /* 0x0000000a0b107248 */ /* 0x000fe40007fe0100 */
[----:B------:R-:W-:Y:S01]  /*0430*/  MOV R19, R8 ;  /* 0x0000000800137202 */ /* 0x000fe20000000f00 */
[----:B------:R-:W-:-:S05]  /*0440*/  VIADD R13, R13, 0x18 ;  /* 0x000000180d0d7836 */ /* 0x000fca0000000000 */
[----:B0-----:R-:W-:-:S13]  /*0450*/  ISETP.GT.AND P0, PT, R10, R13, PT ;  /* 0x0000000d0a00720c */ /* 0x001fda0003f04270 */
.L_x_6:
[----:B------:R-:W-:-:S06]  /*0460*/  IMAD R13, R19, 0x4, R1 ;  /* 0x00000004130d7824 */ /* 0x000fcc00078e0201 */
[----:B------:R-:W2:Y:S02]  /*0470*/  LDL R13, [R13] ;  /* 0x000000000d0d7983 */ /* 0x000ea40000100800 */
[----:B--2--5:R-:W-:-:S13]  /*0480*/  ISETP.GE.OR P1, PT, R13, R14, P0 ;  /* 0x0000000e0d00720c */ /* 0x024fda0000726670 */
[----:B------:R-:W-:Y:S05]  /*0490*/  @P1 BRA `(.L_x_5) ;  /* 0x0000000000101947 */ /* 0x000fea0003800000 */
[----:B------:R-:W-:-:S04]  /*04a0*/  IADD3 R19, PT, PT, R19, 0x1, RZ ;  /* 0x0000000113137810 */ /* 0x000fc80007ffe0ff */
[----:B------:R-:W-:-:S13]  /*04b0*/  ISETP.GE.AND P1, PT, R19, R10, PT ;  /* 0x0000000a1300720c */ /* 0x000fda0003f26270 */
[----:B------:R-:W-:Y:S05]  /*04c0*/  @!P1 BRA `(.L_x_6) ;  /* 0xfffffffc00e49947 */ /* 0x000fea000383ffff */
[----:B------:R-:W-:-:S07]  /*04d0*/  IMAD.MOV.U32 R19, RZ, RZ, R16 ;  /* 0x000000ffff137224 */ /* 0x000fce00078e0010 */
.L_x_5:
[----:B------:R-:W-:Y:S05]  /*04e0*/  BSYNC.RECONVERGENT B0 ;  /* 0x0000000000007941 */ /* 0x000fea0003800200 */
.L_x_4:
[----:B------:R-:W-:Y:S01]  /*04f0*/  ISETP.NE.AND P0, PT, R19, R10, PT ;  /* 0x0000000a1300720c */ /* 0x000fe20003f05270 */
[----:B------:R-:W-:-:S12]  /*0500*/  BSSY.RECONVERGENT B0, `(.L_x_7) ;  /* 0x0000012000007945 */ /* 0x000fd80003800200 */
[----:B------:R-:W-:Y:S05]  /*0510*/  @P0 BRA `(.L_x_8) ;  /* 0x0000000000400947 */ /* 0x000fea0003800000 */
[----:B------:R-:W2:Y:S01]  /*0520*/  LDG.E R9, desc[UR4][R6.64] ;  /* 0x0000000406097981 */ /* 0x000ea2000c1e1900 */
[----:B------:R-:W-:Y:S02]  /*0530*/  ISETP.GE.AND P0, PT, R12, 0x1, PT ;  /* 0x000000010c00780c */ /* 0x000fe40003f06270 */
[----:B--2---:R-:W-:-:S05]  /*0540*/  IADD3 R13, PT, PT, R9, 0x1, RZ ;  /* 0x00000001090d7810 */ /* 0x004fca0007ffe0ff */
[----:B------:R0:W-:Y:S04]  /*0550*/  STG.E desc[UR4][R6.64], R13 ;  /* 0x0000000d06007986 */ /* 0x0001e8000c101904 */
[----:B------:R0:W5:Y:S01]  /*0560*/  LDG.E R9, desc[UR4][R2.64+0x4] ;  /* 0x0000040402097981 */ /* 0x000162000c1e1900 */
[----:B------:R-:W-:Y:S04]  /*0570*/  BSSY.RECONVERGENT B1, `(.L_x_8) ;  /* 0x000000a000017945 */ /* 0x000fe80003800200 */
[----:B------:R-:W-:Y:S05]  /*0580*/  @!P0 BRA `(.L_x_9) ;  /* 0x0000000000208947 */ /* 0x000fea0003800000 */
.L_x_10:
[----:B-1----:R-:W-:-:S05]  /*0590*/  IMAD R12, R8, 0x4, R1 ;  /* 0x00000004080c7824 */ /* 0x002fca00078e0201 */
[----:B0-----:R-:W2:Y:S01]  /*05a0*/  LDL R13, [R12] ;  /* 0x000000000c0d7983 */ /* 0x001ea20000100800 */
[C---:B------:R-:W-:Y:S01]  /*05b0*/  ISETP.GE.AND P0, PT, R11.reuse, R10, PT ;  /* 0x0000000a0b00720c */ /* 0x040fe20003f06270 */
[----:B------:R-:W-:Y:S01]  /*05c0*/  VIADD R11, R11, 0x1 ;  /* 0x000000010b0b7836 */ /* 0x000fe20000000000 */
[----:B------:R-:W-:Y:S02]  /*05d0*/  IADD3 R8, PT, PT, R8, 0x1, RZ ;  /* 0x0000000108087810 */ /* 0x000fe40007ffe0ff */
[----:B--2---:R-:W-:-:S05]  /*05e0*/  IADD3 R13, PT, PT, R13, 0x1, RZ ;  /* 0x000000010d0d7810 */ /* 0x004fca0007ffe0ff */
[----:B------:R1:W-:Y:S04]  /*05f0*/  STL [R12], R13 ;  /* 0x0000000d0c007387 */ /* 0x0003e80000100800 */
[----:B------:R-:W-:Y:S05]  /*0600*/  @!P0 BRA `(.L_x_10) ;  /* 0xfffffffc00e08947 */ /* 0x000fea000383ffff */
.L_x_9:
[----:B------:R-:W-:Y:S05]  /*0610*/  BSYNC.RECONVERGENT B1 ;  /* 0x0000000000017941 */ /* 0x000fea0003800200 */
.L_x_8:
[----:B------:R-:W-:Y:S05]  /*0620*/  BSYNC.RECONVERGENT B0 ;  /* 0x0000000000007941 */ /* 0x000fea0003800200 */
.L_x_7:
[----:B------:R-:W-:-:S05]  /*0630*/  VIADD R0, R0, 0x1 ;  /* 0x0000000100007836 */ /* 0x000fca0000000000 */
[----:B-----5:R-:W-:-:S13]  /*0640*/  ISETP.GE.AND P0, PT, R0, R9, PT ;  /* 0x000000090000720c */ /* 0x020fda0003f06270 */
[----:B------:R-:W-:Y:S05]  /*0650*/  @!P0 BRA `(.L_x_11) ;  /* 0xfffffffc00188947 */ /* 0x000fea000383ffff */
[----:B------:R-:W-:Y:S05]  /*0660*/  EXIT ;  /* 0x000000000000794d */ /* 0x000fea0003800000 */
.L_x_12:
[----:B------:R-:W-:-:S00]  /*0670*/  BRA `(.L_x_12) ;  /* 0xfffffffc00fc7947 */ /* 0x000fc0000383ffff */
[----:B------:R-:W-:-:S00]  /*0680*/  NOP ;  /* 0x0000000000007918 */ /* 0x000fc00000000000 */
[----:B------:R-:W-:-:S00]  /*0690*/  NOP ;  /* 0x0000000000007918 */ /* 0x000fc00000000000 */
[----:B------:R-:W-:-:S00]  /*06a0*/  NOP ;  /* 0x0000000000007918 */ /* 0x000fc00000000000 */
[----:B------:R-:W-:-:S00]  /*06b0*/  NOP ;  /* 0x0000000000007918 */ /* 0x000fc00000000000 */
[----:B------:R-:W-:-:S00]  /*06c0*/  NOP ;  /* 0x0000000000007918 */ /* 0x000fc00000000000 */
[----:B------:R-:W-:-:S00]  /*06d0*/  NOP ;  /* 0x0000000000007918 */ /* 0x000fc00000000000 */
[----:B------:R-:W-:-:S00]  /*06e0*/  NOP ;  /* 0x0000000000007918 */ /* 0x000fc00000000000 */
[----:B------:R-:W-:-:S00]  /*06f0*/  NOP ;  /* 0x0000000000007918 */ /* 0x000fc00000000000 */
.L_x_13:


//--------------------- .nv.shared.reserved.0     --------------------------
	.section	.nv.shared.reserved.0,"aw",@nobits
	.weak		__nv_reservedSMEM_offset_0_alias
	.size		__nv_reservedSMEM_offset_0_alias, 0, 64
	.other		__nv_reservedSMEM_offset_0_alias,@"STO_CUDA_RESERVED_SHARED STV_DEFAULT"
__nv_reservedSMEM_offset_0_alias:
	.zero		0
	.zero		64


//--------------------- .nv.constant0._Z16calculateSuccessPiS_S_S_S_S_S_S_S_S_i --------------------------
	.section	.nv.constant0._Z16calculateSuccessPiS_S_S_S_S_S_S_S_S_i,"a",@progbits
	.sectionflags	@""
	.align	4
.nv.constant0._Z16calculateSuccessPiS_S_S_S_S_S_S_S_S_i:
	.zero		980


//--------------------- SYMBOLS --------------------------

	.type		.nv.reservedSmem.offset0,@object
	.size		.nv.reservedSmem.offset0,0x4
